//
// Generated by NVIDIA NVVM Compiler
//
// Compiler Build ID: CL-36424714
// Cuda compilation tools, release 13.0, V13.0.88
// Based on NVVM 20.0.0
//

.version 9.0
.target sm_100
.address_size 64

	// .globl	_Z16matrixMul_kerneliPfS_S_

.visible .entry _Z16matrixMul_kerneliPfS_S_(
	.param .u32 _Z16matrixMul_kerneliPfS_S__param_0,
	.param .u64 .ptr .align 1 _Z16matrixMul_kerneliPfS_S__param_1,
	.param .u64 .ptr .align 1 _Z16matrixMul_kerneliPfS_S__param_2,
	.param .u64 .ptr .align 1 _Z16matrixMul_kerneliPfS_S__param_3
)
{
	.reg .pred 	%p<10>;
	.reg .b32 	%r<40>;
	.reg .b32 	%f<67>;
	.reg .b64 	%rd<67>;

	ld.param.u32 	%r18, [_Z16matrixMul_kerneliPfS_S__param_0];
	ld.param.u64 	%rd14, [_Z16matrixMul_kerneliPfS_S__param_1];
	ld.param.u64 	%rd15, [_Z16matrixMul_kerneliPfS_S__param_2];
	cvta.to.global.u64 	%rd1, %rd15;
	cvta.to.global.u64 	%rd2, %rd14;
	mov.u32 	%r19, %ctaid.y;
	mov.u32 	%r20, %ntid.y;
	mov.u32 	%r21, %tid.y;
	mad.lo.s32 	%r1, %r19, %r20, %r21;
	mov.u32 	%r22, %ctaid.x;
	mov.u32 	%r23, %ntid.x;
	mov.u32 	%r24, %tid.x;
	mad.lo.s32 	%r2, %r22, %r23, %r24;
	max.s32 	%r25, %r1, %r2;
	setp.ge.s32 	%p1, %r25, %r18;
	@%p1 bra 	$L__BB0_13;
	mul.lo.s32 	%r3, %r1, %r18;
	and.b32  	%r4, %r18, 7;
	setp.lt.u32 	%p2, %r18, 8;
	mov.f32 	%f66, 0f00000000;
	mov.b32 	%r38, 0;
	@%p2 bra 	$L__BB0_4;
	and.b32  	%r38, %r18, 2147483640;
	neg.s32 	%r36, %r38;
	mul.wide.s32 	%rd16, %r18, 4;
	add.s64 	%rd3, %rd1, %rd16;
	shl.b32 	%r7, %r18, 3;
	mul.wide.s32 	%rd17, %r18, 8;
	add.s64 	%rd4, %rd1, %rd17;
	mul.wide.s32 	%rd18, %r18, 12;
	add.s64 	%rd5, %rd1, %rd18;
	mul.wide.s32 	%rd19, %r18, 16;
	add.s64 	%rd6, %rd1, %rd19;
	mul.wide.s32 	%rd20, %r18, 20;
	add.s64 	%rd7, %rd1, %rd20;
	mul.wide.s32 	%rd21, %r18, 24;
	add.s64 	%rd8, %rd1, %rd21;
	mul.wide.s32 	%rd22, %r18, 28;
	add.s64 	%rd9, %rd1, %rd22;
	mul.wide.u32 	%rd23, %r3, 4;
	add.s64 	%rd24, %rd23, %rd2;
	add.s64 	%rd66, %rd24, 16;
	mov.f32 	%f66, 0f00000000;
	mov.u32 	%r35, %r2;
$L__BB0_3:
	.pragma "nounroll";
	mul.wide.s32 	%rd25, %r35, 4;
	add.s64 	%rd26, %rd3, %rd25;
	add.s64 	%rd27, %rd4, %rd25;
	add.s64 	%rd28, %rd5, %rd25;
	add.s64 	%rd29, %rd6, %rd25;
	add.s64 	%rd30, %rd7, %rd25;
	add.s64 	%rd31, %rd8, %rd25;
	add.s64 	%rd32, %rd9, %rd25;
	add.s64 	%rd33, %rd1, %rd25;
	ld.global.f32 	%f16, [%rd66+-16];
	ld.global.f32 	%f17, [%rd33];
	fma.rn.f32 	%f18, %f16, %f17, %f66;
	ld.global.f32 	%f19, [%rd66+-12];
	ld.global.f32 	%f20, [%rd26];
	fma.rn.f32 	%f21, %f19, %f20, %f18;
	ld.global.f32 	%f22, [%rd66+-8];
	ld.global.f32 	%f23, [%rd27];
	fma.rn.f32 	%f24, %f22, %f23, %f21;
	ld.global.f32 	%f25, [%rd66+-4];
	ld.global.f32 	%f26, [%rd28];
	fma.rn.f32 	%f27, %f25, %f26, %f24;
	ld.global.f32 	%f28, [%rd66];
	ld.global.f32 	%f29, [%rd29];
	fma.rn.f32 	%f30, %f28, %f29, %f27;
	ld.global.f32 	%f31, [%rd66+4];
	ld.global.f32 	%f32, [%rd30];
	fma.rn.f32 	%f33, %f31, %f32, %f30;
	ld.global.f32 	%f34, [%rd66+8];
	ld.global.f32 	%f35, [%rd31];
	fma.rn.f32 	%f36, %f34, %f35, %f33;
	ld.global.f32 	%f37, [%rd66+12];
	ld.global.f32 	%f38, [%rd32];
	fma.rn.f32 	%f66, %f37, %f38, %f36;
	add.s32 	%r36, %r36, 8;
	add.s32 	%r35, %r35, %r7;
	add.s64 	%rd66, %rd66, 32;
	setp.ne.s32 	%p3, %r36, 0;
	@%p3 bra 	$L__BB0_3;
$L__BB0_4:
	setp.eq.s32 	%p4, %r4, 0;
	@%p4 bra 	$L__BB0_12;
	and.b32  	%r13, %r18, 3;
	setp.lt.u32 	%p5, %r4, 4;
	@%p5 bra 	$L__BB0_7;
	add.s32 	%r27, %r38, %r3;
	mul.wide.u32 	%rd34, %r27, 4;
	add.s64 	%rd35, %rd2, %rd34;
	ld.global.f32 	%f40, [%rd35];
	mad.lo.s32 	%r28, %r38, %r18, %r2;
	mul.wide.s32 	%rd36, %r28, 4;
	add.s64 	%rd37, %rd1, %rd36;
	ld.global.f32 	%f41, [%rd37];
	fma.rn.f32 	%f42, %f40, %f41, %f66;
	cvt.u64.u32 	%rd38, %r3;
	cvt.u64.u32 	%rd39, %r38;
	add.s64 	%rd40, %rd39, %rd38;
	shl.b64 	%rd41, %rd40, 2;
	add.s64 	%rd42, %rd2, %rd41;
	ld.global.f32 	%f43, [%rd42+4];
	mul.wide.s32 	%rd43, %r18, 4;
	add.s64 	%rd44, %rd37, %rd43;
	ld.global.f32 	%f44, [%rd44];
	fma.rn.f32 	%f45, %f43, %f44, %f42;
	ld.global.f32 	%f46, [%rd42+8];
	add.s64 	%rd45, %rd44, %rd43;
	ld.global.f32 	%f47, [%rd45];
	fma.rn.f32 	%f48, %f46, %f47, %f45;
	ld.global.f32 	%f49, [%rd42+12];
	add.s64 	%rd46, %rd45, %rd43;
	ld.global.f32 	%f50, [%rd46];
	fma.rn.f32 	%f66, %f49, %f50, %f48;
	add.s32 	%r38, %r38, 4;
$L__BB0_7:
	setp.eq.s32 	%p6, %r13, 0;
	@%p6 bra 	$L__BB0_12;
	setp.eq.s32 	%p7, %r13, 1;
	@%p7 bra 	$L__BB0_10;
	add.s32 	%r29, %r38, %r3;
	mul.wide.u32 	%rd47, %r29, 4;
	add.s64 	%rd48, %rd2, %rd47;
	ld.global.f32 	%f52, [%rd48];
	mad.lo.s32 	%r30, %r38, %r18, %r2;
	mul.wide.s32 	%rd49, %r30, 4;
	add.s64 	%rd50, %rd1, %rd49;
	ld.global.f32 	%f53, [%rd50];
	fma.rn.f32 	%f54, %f52, %f53, %f66;
	cvt.u64.u32 	%rd51, %r3;
	cvt.u64.u32 	%rd52, %r38;
	add.s64 	%rd53, %rd52, %rd51;
	shl.b64 	%rd54, %rd53, 2;
	add.s64 	%rd55, %rd2, %rd54;
	ld.global.f32 	%f55, [%rd55+4];
	mul.wide.s32 	%rd56, %r18, 4;
	add.s64 	%rd57, %rd50, %rd56;
	ld.global.f32 	%f56, [%rd57];
	fma.rn.f32 	%f66, %f55, %f56, %f54;
	add.s32 	%r38, %r38, 2;
$L__BB0_10:
	and.b32  	%r31, %r18, 1;
	setp.eq.b32 	%p8, %r31, 1;
	not.pred 	%p9, %p8;
	@%p9 bra 	$L__BB0_12;
	add.s32 	%r32, %r38, %r3;
	mul.wide.u32 	%rd58, %r32, 4;
	add.s64 	%rd59, %rd2, %rd58;
	ld.global.f32 	%f57, [%rd59];
	mad.lo.s32 	%r33, %r38, %r18, %r2;
	mul.wide.s32 	%rd60, %r33, 4;
	add.s64 	%rd61, %rd1, %rd60;
	ld.global.f32 	%f58, [%rd61];
	fma.rn.f32 	%f66, %f57, %f58, %f66;
$L__BB0_12:
	ld.param.u64 	%rd65, [_Z16matrixMul_kerneliPfS_S__param_3];
	add.s32 	%r34, %r3, %r2;
	cvta.to.global.u64 	%rd62, %rd65;
	mul.wide.s32 	%rd63, %r34, 4;
	add.s64 	%rd64, %rd62, %rd63;
	st.global.f32 	[%rd64], %f66;
$L__BB0_13:
	ret;

}


// ===== COMPILED SASS (sm_100) =====

	.target	sm_100

	.elftype	@"ET_EXEC"


//--------------------- .note.nv.tkinfo           --------------------------
	.section	.note.nv.tkinfo,"",@"SHT_NOTE"
	.sectionflags	@"SHF_NOTE_NV_TKINFO"
	.tkinfo
        /*0018*/ 	.word	0x00000002
        /*0030*/ 	.string	""
        /*0030*/ 	.string	"ptxas"
        /*0030*/ 	.string	"Cuda compilation tools, release 13.0, V13.0.88"
        /*0030*/ 	.string	"Build cuda_13.0.r13.0/compiler.36424714_0"
        /*0030*/ 	.string	"-arch sm_100 -m 64 "



//--------------------- .note.nv.cuinfo           --------------------------
	.section	.note.nv.cuinfo,"",@"SHT_NOTE"
	.sectionflags	@"SHF_NOTE_NV_CUINFO"
        /*0018*/ 	.short	0x0002
        /*001a*/ 	.short	0x0064
        /*001c*/ 	.short	0x0082
	.zero		2


//--------------------- .nv.info                  --------------------------
	.section	.nv.info,"",@"SHT_CUDA_INFO"
	.align	4


	//----- nvinfo : EIATTR_REGCOUNT
	.align		4
        /*0000*/ 	.byte	0x04, 0x2f
        /*0002*/ 	.short	(.L_1 - .L_0)
	.align		4
.L_0:
        /*0004*/ 	.word	index@(_Z16matrixMul_kerneliPfS_S_)
        /*0008*/ 	.word	0x0000001e


	//----- nvinfo : EIATTR_FRAME_SIZE
	.align		4
.L_1:
        /*000c*/ 	.byte	0x04, 0x11
        /*000e*/ 	.short	(.L_3 - .L_2)
	.align		4
.L_2:
        /*0010*/ 	.word	index@(_Z16matrixMul_kerneliPfS_S_)
        /*0014*/ 	.word	0x00000000


	//----- nvinfo : EIATTR_MIN_STACK_SIZE
	.align		4
.L_3:
        /*0018*/ 	.byte	0x04, 0x12
        /*001a*/ 	.short	(.L_5 - .L_4)
	.align		4
.L_4:
        /*001c*/ 	.word	index@(_Z16matrixMul_kerneliPfS_S_)
        /*0020*/ 	.word	0x00000000
.L_5:


//--------------------- .nv.compat                --------------------------
	.section	.nv.compat,"",@"SHT_CUDA_COMPAT_INFO"
	.align	4
        /*0000*/ 	.byte	0x02, 0x09, 0x00, 0x00, 0x02, 0x02, 0x01, 0x00, 0x02, 0x05, 0x05, 0x00, 0x03, 0x07, 0x01, 0x01
        /*0010*/ 	.byte	0x02, 0x03, 0x00, 0x00, 0x02, 0x06, 0x01, 0x00, 0x04, 0x0b, 0x08, 0x00, 0x09, 0x00, 0x00, 0x00
        /*0020*/ 	.byte	0x00, 0x00, 0x00, 0x00


//--------------------- .nv.info._Z16matrixMul_kerneliPfS_S_ --------------------------
	.section	.nv.info._Z16matrixMul_kerneliPfS_S_,"",@"SHT_CUDA_INFO"
	.sectionflags	@""
	.align	4


	//----- nvinfo : EIATTR_CUDA_API_VERSION
	.align		4
        /*0000*/ 	.byte	0x04, 0x37
        /*0002*/ 	.short	(.L_7 - .L_6)
.L_6:
        /*0004*/ 	.word	0x00000082


	//----- nvinfo : EIATTR_KPARAM_INFO
	.align		4
.L_7:
        /*0008*/ 	.byte	0x04, 0x17
        /*000a*/ 	.short	(.L_9 - .L_8)
.L_8:
        /*000c*/ 	.word	0x00000000
        /*0010*/ 	.short	0x0003
        /*0012*/ 	.short	0x0018
        /*0014*/ 	.byte	0x00, 0xf5, 0x21, 0x00


	//----- nvinfo : EIATTR_KPARAM_INFO
	.align		4
.L_9:
        /*0018*/ 	.byte	0x04, 0x17
        /*001a*/ 	.short	(.L_11 - .L_10)
.L_10:
        /*001c*/ 	.word	0x00000000
        /*0020*/ 	.short	0x0002
        /*0022*/ 	.short	0x0010
        /*0024*/ 	.byte	0x00, 0xf5, 0x21, 0x00


	//----- nvinfo : EIATTR_KPARAM_INFO
	.align		4
.L_11:
        /*0028*/ 	.byte	0x04, 0x17
        /*002a*/ 	.short	(.L_13 - .L_12)
.L_12:
        /*002c*/ 	.word	0x00000000
        /*0030*/ 	.short	0x0001
        /*0032*/ 	.short	0x0008
        /*0034*/ 	.byte	0x00, 0xf5, 0x21, 0x00


	//----- nvinfo : EIATTR_KPARAM_INFO
	.align		4
.L_13:
        /*0038*/ 	.byte	0x04, 0x17
        /*003a*/ 	.short	(.L_15 - .L_14)
.L_14:
        /*003c*/ 	.word	0x00000000
        /*0040*/ 	.short	0x0000
        /*0042*/ 	.short	0x0000
        /*0044*/ 	.byte	0x00, 0xf0, 0x11, 0x00


	//----- nvinfo : EIATTR_SPARSE_MMA_MASK
	.align		4
.L_15:
        /*0048*/ 	.byte	0x03, 0x50
        /*004a*/ 	.short	0x0000


	//----- nvinfo : EIATTR_MAXREG_COUNT
	.align		4
        /*004c*/ 	.byte	0x03, 0x1b
        /*004e*/ 	.short	0x00ff


	//----- nvinfo : EIATTR_MERCURY_ISA_VERSION
	.align		4
        /*0050*/ 	.byte	0x03, 0x5f
        /*0052*/ 	.short	0x0101


	//----- nvinfo : EIATTR_VRC_CTA_INIT_COUNT
	.align		4
        /*0054*/ 	.byte	0x02, 0x4a
	.zero		1
	.zero		1


	//----- nvinfo : EIATTR_EXIT_INSTR_OFFSETS
	.align		4
        /*0058*/ 	.byte	0x04, 0x1c
        /*005a*/ 	.short	(.L_17 - .L_16)


	//   ....[0]....
.L_16:
        /*005c*/ 	.word	0x000000c0


	//   ....[1]....
        /*0060*/ 	.word	0x00000aa0


	//----- nvinfo : EIATTR_CBANK_PARAM_SIZE
	.align		4
.L_17:
        /*0064*/ 	.byte	0x03, 0x19
        /*0066*/ 	.short	0x0020


	//----- nvinfo : EIATTR_PARAM_CBANK
	.align		4
        /*0068*/ 	.byte	0x04, 0x0a
        /*006a*/ 	.short	(.L_19 - .L_18)
	.align		4
.L_18:
        /*006c*/ 	.word	index@(.nv.constant0._Z16matrixMul_kerneliPfS_S_)
        /*0070*/ 	.short	0x0380
        /*0072*/ 	.short	0x0020


	//----- nvinfo : EIATTR_SW_WAR
	.align		4
.L_19:
        /*0074*/ 	.byte	0x04, 0x36
        /*0076*/ 	.short	(.L_21 - .L_20)
.L_20:
        /*0078*/ 	.word	0x00000008
.L_21:


//--------------------- .nv.callgraph             --------------------------
	.section	.nv.callgraph,"",@"SHT_CUDA_CALLGRAPH"
	.align	4
	.sectionentsize	8
	.align		4
        /*0000*/ 	.word	0x00000000
	.align		4
        /*0004*/ 	.word	0xffffffff
	.align		4
        /*0008*/ 	.word	0x00000000
	.align		4
        /*000c*/ 	.word	0xfffffffe
	.align		4
        /*0010*/ 	.word	0x00000000
	.align		4
        /*0014*/ 	.word	0xfffffffd
	.align		4
        /*0018*/ 	.word	0x00000000
	.align		4
        /*001c*/ 	.word	0xfffffffc


//--------------------- .text._Z16matrixMul_kerneliPfS_S_ --------------------------
	.section	.text._Z16matrixMul_kerneliPfS_S_,"ax",@progbits
	.align	128
        .global         _Z16matrixMul_kerneliPfS_S_
        .type           _Z16matrixMul_kerneliPfS_S_,@function
        .size           _Z16matrixMul_kerneliPfS_S_,(.L_x_5 - _Z16matrixMul_kerneliPfS_S_)
        .other          _Z16matrixMul_kerneliPfS_S_,@"STO_CUDA_ENTRY STV_DEFAULT"
_Z16matrixMul_kerneliPfS_S_:
.text._Z16matrixMul_kerneliPfS_S_:
[----:B------:R-:W-:Y:S01]  /*0000*/  LDC R1, c[0x0][0x37c] ;  /* 0x0000df00ff017b82 */ /* 0x000fe20000000800 */
[----:B------:R-:W0:Y:S07]  /*0010*/  S2R R0, SR_TID.Y ;  /* 0x0000000000007919 */ /* 0x000e2e0000002200 */
[----:B------:R-:W0:Y:S01]  /*0020*/  S2UR UR4, SR_CTAID.Y ;  /* 0x00000000000479c3 */ /* 0x000e220000002600 */
[----:B------:R-:W1:Y:S01]  /*0030*/  LDCU UR20, c[0x0][0x380] ;  /* 0x00007000ff1477ac */ /* 0x000e620008000800 */
[----:B------:R-:W2:Y:S06]  /*0040*/  S2R R3, SR_TID.X ;  /* 0x0000000000037919 */ /* 0x000eac0000002100 */
[----:B------:R-:W0:Y:S08]  /*0050*/  LDC R13, c[0x0][0x364] ;  /* 0x0000d900ff0d7b82 */ /* 0x000e300000000800 */
[----:B------:R-:W2:Y:S08]  /*0060*/  S2UR UR5, SR_CTAID.X ;  /* 0x00000000000579c3 */ /* 0x000eb00000002500 */
[----:B------:R-:W2:Y:S01]  /*0070*/  LDC R2, c[0x0][0x360] ;  /* 0x0000d800ff027b82 */ /* 0x000ea20000000800 */
[----:B0-----:R-:W-:-:S02]  /*0080*/  IMAD R13, R13, UR4, R0 ;  /* 0x000000040d0d7c24 */ /* 0x001fc4000f8e0200 */
[----:B--2---:R-:W-:-:S05]  /*0090*/  IMAD R0, R2, UR5, R3 ;  /* 0x0000000502007c24 */ /* 0x004fca000f8e0203 */
[----:B------:R-:W-:-:S04]  /*00a0*/  VIMNMX R2, PT, PT, R13, R0, !PT ;  /* 0x000000000d027248 */ /* 0x000fc80007fe0100 */
[----:B-1----:R-:W-:-:S13]  /*00b0*/  ISETP.GE.AND P0, PT, R2, UR20, PT ;  /* 0x0000001402007c0c */ /* 0x002fda000bf06270 */
[----:B------:R-:W-:Y:S05]  /*00c0*/  @P0 EXIT ;  /* 0x000000000000094d */ /* 0x000fea0003800000 */
[----:B------:R-:W-:Y:S01]  /*00d0*/  UISETP.GE.U32.AND UP0, UPT, UR20, 0x8, UPT ;  /* 0x000000081400788c */ /* 0x000fe2000bf06070 */
[----:B------:R-:W-:Y:S02]  /*00e0*/  HFMA2 R12, -RZ, RZ, 0, 0 ;  /* 0x00000000ff0c7431 */ /* 0x000fe400000001ff */
[----:B------:R-:W-:Y:S01]  /*00f0*/  IMAD R13, R13, UR20, RZ ;  /* 0x000000140d0d7c24 */ /* 0x000fe2000f8e02ff */
[----:B------:R-:W-:Y:S01]  /*0100*/  UMOV UR4, URZ ;  /* 0x000000ff00047c82 */ /* 0x000fe20008000000 */
[----:B------:R-:W0:Y:S04]  /*0110*/  LDCU.64 UR18, c[0x0][0x358] ;  /* 0x00006b00ff1277ac */ /* 0x000e280008000a00 */
[----:B------:R-:W-:Y:S05]  /*0120*/  BRA.U !UP0, `(.L_x_0) ;  /* 0x0000000508007547 */ /* 0x000fea000b800000 */
[----:B------:R-:W1:Y:S01]  /*0130*/  LDC.64 R2, c[0x0][0x388] ;  /* 0x0000e200ff027b82 */ /* 0x000e620000000a00 */
[----:B------:R-:W2:Y:S01]  /*0140*/  LDCU.64 UR22, c[0x0][0x390] ;  /* 0x00007200ff1677ac */ /* 0x000ea20008000a00 */
[----:B------:R-:W-:Y:S02]  /*0150*/  MOV R12, RZ ;  /* 0x000000ff000c7202 */ /* 0x000fe40000000f00 */
[----:B------:R-:W-:Y:S01]  /*0160*/  MOV R14, R0 ;  /* 0x00000000000e7202 */ /* 0x000fe20000000f00 */
[----:B------:R-:W-:-:S04]  /*0170*/  ULOP3.LUT UR4, UR20, 0x7ffffff8, URZ, 0xc0, !UPT ;  /* 0x7ffffff814047892 */ /* 0x000fc8000f8ec0ff */
[----:B------:R-:W-:Y:S02]  /*0180*/  UIADD3 UR5, UPT, UPT, -UR4, URZ, URZ ;  /* 0x000000ff04057290 */ /* 0x000fe4000fffe1ff */
[----:B--2---:R-:W-:Y:S02]  /*0190*/  UIMAD.WIDE UR6, UR20, 0x8, UR22 ;  /* 0x00000008140678a5 */ /* 0x004fe4000f8e0216 */
[----:B------:R-:W-:Y:S02]  /*01a0*/  UIMAD.WIDE UR8, UR20, 0xc, UR22 ;  /* 0x0000000c140878a5 */ /* 0x000fe4000f8e0216 */
[----:B------:R-:W-:Y:S01]  /*01b0*/  UIMAD.WIDE UR10, UR20, 0x10, UR22 ;  /* 0x00000010140a78a5 */ /* 0x000fe2000f8e0216 */
[----:B-1----:R-:W-:Y:S01]  /*01c0*/  IMAD.WIDE.U32 R2, R13, 0x4, R2 ;  /* 0x000000040d027825 */ /* 0x002fe200078e0002 */
[----:B------:R-:W-:Y:S02]  /*01d0*/  UIMAD.WIDE UR12, UR20, 0x14, UR22 ;  /* 0x00000014140c78a5 */ /* 0x000fe4000f8e0216 */
[----:B------:R-:W-:Y:S01]  /*01e0*/  UIMAD.WIDE UR14, UR20, 0x18, UR22 ;  /* 0x00000018140e78a5 */ /* 0x000fe2000f8e0216 */
[----:B------:R-:W-:Y:S01]  /*01f0*/  IADD3 R2, P0, PT, R2, 0x10, RZ ;  /* 0x0000001002027810 */ /* 0x000fe20007f1e0ff */
[----:B------:R-:W-:-:S03]  /*0200*/  UIMAD.WIDE UR16, UR20, 0x1c, UR22 ;  /* 0x0000001c141078a5 */ /* 0x000fc6000f8e0216 */
[----:B------:R-:W-:-:S09]  /*0210*/  IADD3.X R3, PT, PT, RZ, R3, RZ, P0, !PT ;  /* 0x00000003ff037210 */ /* 0x000fd200007fe4ff */
.L_x_1:
[----:B------:R-:W-:Y:S01]  /*0220*/  UIMAD.WIDE UR24, UR20, 0x4, UR22 ;  /* 0x00000004141878a5 */ /* 0x000fe2000f8e0216 */
[----:B------:R-:W-:Y:S01]  /*0230*/  MOV R23, 0x4 ;  /* 0x0000000400177802 */ /* 0x000fe20000000f00 */
[----:B------:R-:W-:Y:S01]  /*0240*/  HFMA2 R25, -RZ, RZ, 0, 2.384185791015625e-07 ;  /* 0x00000004ff197431 */ /* 0x000fe200000001ff */
[----:B0-----:R-:W2:Y:S03]  /*0250*/  LDG.E R21, desc[UR18][R2.64+-0x10] ;  /* 0xfffff01202157981 */ /* 0x001ea6000c1e1900 */
[----:B------:R-:W-:Y:S01]  /*0260*/  IMAD.WIDE R22, R14, R23, UR22 ;  /* 0x000000160e167e25 */ /* 0x000fe2000f8e0217 */
[----:B------:R-:W-:Y:S01]  /*0270*/  MOV R8, UR24 ;  /* 0x0000001800087c02 */ /* 0x000fe20008000f00 */
[----:B------:R-:W3:Y:S01]  /*0280*/  LDG.E R19, desc[UR18][R2.64+-0xc] ;  /* 0xfffff41202137981 */ /* 0x000ee2000c1e1900 */
[----:B------:R-:W-:-:S03]  /*0290*/  MOV R9, UR25 ;  /* 0x0000001900097c02 */ /* 0x000fc60008000f00 */
[----:B------:R-:W2:Y:S01]  /*02a0*/  LDG.E R22, desc[UR18][R22.64] ;  /* 0x0000001216167981 */ /* 0x000ea2000c1e1900 */
[----:B------:R-:W-:Y:S02]  /*02b0*/  IMAD.MOV.U32 R11, RZ, RZ, 0x4 ;  /* 0x00000004ff0b7424 */ /* 0x000fe400078e00ff */
[----:B------:R-:W-:-:S04]  /*02c0*/  IMAD.WIDE R8, R14, 0x4, R8 ;  /* 0x000000040e087825 */ /* 0x000fc800078e0208 */
[----:B------:R-:W-:Y:S01]  /*02d0*/  HFMA2 R7, -RZ, RZ, 0, 2.384185791015625e-07 ;  /* 0x00000004ff077431 */ /* 0x000fe200000001ff */
[----:B------:R-:W-:Y:S01]  /*02e0*/  MOV R5, 0x4 ;  /* 0x0000000400057802 */ /* 0x000fe20000000f00 */
[----:B------:R-:W4:Y:S01]  /*02f0*/  LDG.E R17, desc[UR18][R2.64+-0x8] ;  /* 0xfffff81202117981 */ /* 0x000f22000c1e1900 */
[----:B------:R-:W-:-:S03]  /*0300*/  IMAD.WIDE R24, R14, R25, UR6 ;  /* 0x000000060e187e25 */ /* 0x000fc6000f8e0219 */
[----:B------:R0:W3:Y:S01]  /*0310*/  LDG.E R20, desc[UR18][R8.64] ;  /* 0x0000001208147981 */ /* 0x0000e2000c1e1900 */
[----:B------:R-:W-:-:S03]  /*0320*/  IMAD.WIDE R10, R14, R11, UR8 ;  /* 0x000000080e0a7e25 */ /* 0x000fc6000f8e020b */
[----:B------:R-:W4:Y:S01]  /*0330*/  LDG.E R18, desc[UR18][R24.64] ;  /* 0x0000001218127981 */ /* 0x000f22000c1e1900 */
[----:B------:R-:W-:-:S04]  /*0340*/  IMAD.WIDE R4, R14, R5, UR10 ;  /* 0x0000000a0e047e25 */ /* 0x000fc8000f8e0205 */
[----:B------:R-:W-:Y:S01]  /*0350*/  HFMA2 R27, -RZ, RZ, 0, 2.384185791015625e-07 ;  /* 0x00000004ff1b7431 */ /* 0x000fe200000001ff */
[----:B------:R1:W5:Y:S01]  /*0360*/  LDG.E R16, desc[UR18][R10.64] ;  /* 0x000000120a107981 */ /* 0x000362000c1e1900 */
[C---:B------:R-:W-:Y:S01]  /*0370*/  IMAD.WIDE R6, R14.reuse, R7, UR12 ;  /* 0x0000000c0e067e25 */ /* 0x040fe2000f8e0207 */
[----:B0-----:R-:W-:Y:S02]  /*0380*/  MOV R9, 0x4 ;  /* 0x0000000400097802 */ /* 0x001fe40000000f00 */
[----:B------:R-:W5:Y:S04]  /*0390*/  LDG.E R15, desc[UR18][R2.64+-0x4] ;  /* 0xfffffc12020f7981 */ /* 0x000f68000c1e1900 */
[----:B------:R0:W5:Y:S01]  /*03a0*/  LDG.E R4, desc[UR18][R4.64] ;  /* 0x0000001204047981 */ /* 0x000162000c1e1900 */
[----:B------:R-:W-:-:S03]  /*03b0*/  IMAD.WIDE R8, R14, R9, UR14 ;  /* 0x0000000e0e087e25 */ /* 0x000fc6000f8e0209 */
[----:B------:R-:W5:Y:S01]  /*03c0*/  LDG.E R23, desc[UR18][R2.64] ;  /* 0x0000001202177981 */ /* 0x000f62000c1e1900 */
[----:B-1----:R-:W-:-:S03]  /*03d0*/  IMAD.WIDE R10, R14, R27, UR16 ;  /* 0x000000100e0a7e25 */ /* 0x002fc6000f8e021b */
[----:B------:R-:W5:Y:S04]  /*03e0*/  LDG.E R7, desc[UR18][R6.64] ;  /* 0x0000001206077981 */ /* 0x000f68000c1e1900 */
[----:B------:R-:W5:Y:S04]  /*03f0*/  LDG.E R24, desc[UR18][R2.64+0x4] ;  /* 0x0000041202187981 */ /* 0x000f68000c1e1900 */
[----:B------:R-:W5:Y:S04]  /*0400*/  LDG.E R8, desc[UR18][R8.64] ;  /* 0x0000001208087981 */ /* 0x000f68000c1e1900 */
[----:B------:R-:W5:Y:S04]  /*0410*/  LDG.E R25, desc[UR18][R2.64+0x8] ;  /* 0x0000081202197981 */ /* 0x000f68000c1e1900 */
[----:B------:R-:W5:Y:S04]  /*0420*/  LDG.E R10, desc[UR18][R10.64] ;  /* 0x000000120a0a7981 */ /* 0x000f68000c1e1900 */
[----:B------:R1:W5:Y:S01]  /*0430*/  LDG.E R27, desc[UR18][R2.64+0xc] ;  /* 0x00000c12021b7981 */ /* 0x000362000c1e1900 */
[----:B------:R-:W-:-:S04]  /*0440*/  UIADD3 UR5, UPT, UPT, UR5, 0x8, URZ ;  /* 0x0000000805057890 */ /* 0x000fc8000fffe0ff */
[----:B------:R-:W-:Y:S01]  /*0450*/  UISETP.NE.AND UP0, UPT, UR5, URZ, UPT ;  /* 0x000000ff0500728c */ /* 0x000fe2000bf05270 */
[----:B0-----:R-:W-:Y:S02]  /*0460*/  MOV R5, UR20 ;  /* 0x0000001400057c02 */ /* 0x001fe40008000f00 */
[----:B-1----:R-:W-:-:S03]  /*0470*/  IADD3 R2, P0, PT, R2, 0x20, RZ ;  /* 0x0000002002027810 */ /* 0x002fc60007f1e0ff */
[----:B------:R-:W-:Y:S01]  /*0480*/  IMAD R14, R5, 0x8, R14 ;  /* 0x00000008050e7824 */ /* 0x000fe200078e020e */
[----:B------:R-:W-:Y:S01]  /*0490*/  IADD3.X R3, PT, PT, RZ, R3, RZ, P0, !PT ;  /* 0x00000003ff037210 */ /* 0x000fe200007fe4ff */
[----:B--2---:R-:W-:-:S04]  /*04a0*/  FFMA R22, R21, R22, R12 ;  /* 0x0000001615167223 */ /* 0x004fc8000000000c */
[----:B---3--:R-:W-:-:S04]  /*04b0*/  FFMA R20, R19, R20, R22 ;  /* 0x0000001413147223 */ /* 0x008fc80000000016 */
[----:B----4-:R-:W-:-:S04]  /*04c0*/  FFMA R18, R17, R18, R20 ;  /* 0x0000001211127223 */ /* 0x010fc80000000014 */
[----:B-----5:R-:W-:-:S04]  /*04d0*/  FFMA R16, R15, R16, R18 ;  /* 0x000000100f107223 */ /* 0x020fc80000000012 */
[----:B------:R-:W-:-:S04]  /*04e0*/  FFMA R23, R23, R4, R16 ;  /* 0x0000000417177223 */ /* 0x000fc80000000010 */
[----:B------:R-:W-:-:S04]  /*04f0*/  FFMA R24, R24, R7, R23 ;  /* 0x0000000718187223 */ /* 0x000fc80000000017 */
[----:B------:R-:W-:-:S04]  /*0500*/  FFMA R8, R25, R8, R24 ;  /* 0x0000000819087223 */ /* 0x000fc80000000018 */
[----:B------:R-:W-:Y:S01]  /*0510*/  FFMA R12, R27, R10, R8 ;  /* 0x0000000a1b0c7223 */ /* 0x000fe20000000008 */
[----:B------:R-:W-:Y:S06]  /*0520*/  BRA.U UP0, `(.L_x_1) ;  /* 0xfffffffd003c7547 */ /* 0x000fec000b83ffff */
.L_x_0:
[----:B------:R-:W-:-:S04]  /*0530*/  ULOP3.LUT UR6, UR20, 0x7, URZ, 0xc0, !UPT ;  /* 0x0000000714067892 */ /* 0x000fc8000f8ec0ff */
[----:B------:R-:W-:-:S09]  /*0540*/  UISETP.NE.AND UP0, UPT, UR6, URZ, UPT ;  /* 0x000000ff0600728c */ /* 0x000fd2000bf05270 */
[----:B------:R-:W-:Y:S05]  /*0550*/  BRA.U !UP0, `(.L_x_2) ;  /* 0x0000000508407547 */ /* 0x000fea000b800000 */
[----:B------:R-:W-:Y:S02]  /*0560*/  UISETP.GE.U32.AND UP0, UPT, UR6, 0x4, UPT ;  /* 0x000000040600788c */ /* 0x000fe4000bf06070 */
[----:B------:R-:W-:-:S04]  /*0570*/  ULOP3.LUT UR5, UR20, 0x3, URZ, 0xc0, !UPT ;  /* 0x0000000314057892 */ /* 0x000fc8000f8ec0ff */
[----:B------:R-:W-:-:S03]  /*0580*/  UISETP.NE.AND UP1, UPT, UR5, URZ, UPT ;  /* 0x000000ff0500728c */ /* 0x000fc6000bf25270 */
[----:B------:R-:W-:Y:S08]  /*0590*/  BRA.U !UP0, `(.L_x_3) ;  /* 0x00000001087c7547 */ /* 0x000ff0000b800000 */
[----:B------:R-:W1:Y:S01]  /*05a0*/  LDC.64 R6, c[0x0][0x390] ;  /* 0x0000e400ff067b82 */ /* 0x000e620000000a00 */
[----:B------:R-:W2:Y:S01]  /*05b0*/  LDCU.64 UR6, c[0x0][0x388] ;  /* 0x00007100ff0677ac */ /* 0x000ea20008000a00 */
[----:B------:R-:W-:Y:S02]  /*05c0*/  MOV R9, UR4 ;  /* 0x0000000400097c02 */ /* 0x000fe40008000f00 */
[C---:B------:R-:W-:Y:S02]  /*05d0*/  IADD3 R3, PT, PT, R13.reuse, UR4, RZ ;  /* 0x000000040d037c10 */ /* 0x040fe4000fffe0ff */
[----:B------:R-:W-:Y:S01]  /*05e0*/  IADD3 R10, P0, PT, R13, UR4, RZ ;  /* 0x000000040d0a7c10 */ /* 0x000fe2000ff1e0ff */
[----:B------:R-:W-:Y:S01]  /*05f0*/  IMAD R9, R9, UR20, R0 ;  /* 0x0000001409097c24 */ /* 0x000fe2000f8e0200 */
[----:B------:R-:W3:Y:S01]  /*0600*/  LDC.64 R4, c[0x0][0x388] ;  /* 0x0000e200ff047b82 */ /* 0x000ee20000000a00 */
[----:B------:R-:W-:Y:S02]  /*0610*/  MOV R11, UR20 ;  /* 0x00000014000b7c02 */ /* 0x000fe40008000f00 */
[----:B------:R-:W-:Y:S01]  /*0620*/  MOV R15, UR20 ;  /* 0x00000014000f7c02 */ /* 0x000fe20008000f00 */
[----:B-1----:R-:W-:Y:S01]  /*0630*/  IMAD.WIDE R6, R9, 0x4, R6 ;  /* 0x0000000409067825 */ /* 0x002fe200078e0206 */
[----:B------:R-:W-:-:S05]  /*0640*/  MOV R9, UR20 ;  /* 0x0000001400097c02 */ /* 0x000fca0008000f00 */
[----:B------:R-:W-:Y:S02]  /*0650*/  IMAD.WIDE R8, R9, 0x4, R6 ;  /* 0x0000000409087825 */ /* 0x000fe400078e0206 */
[----:B0-----:R-:W4:Y:S02]  /*0660*/  LDG.E R6, desc[UR18][R6.64] ;  /* 0x0000001206067981 */ /* 0x001f24000c1e1900 */
[----:B---3--:R-:W-:Y:S01]  /*0670*/  IMAD.WIDE.U32 R4, R3, 0x4, R4 ;  /* 0x0000000403047825 */ /* 0x008fe200078e0004 */
[----:B------:R-:W-:Y:S01]  /*0680*/  IADD3.X R3, PT, PT, RZ, RZ, RZ, P0, !PT ;  /* 0x000000ffff037210 */ /* 0x000fe200007fe4ff */
[----:B------:R-:W3:Y:S01]  /*0690*/  LDG.E R17, desc[UR18][R8.64] ;  /* 0x0000001208117981 */ /* 0x000ee2000c1e1900 */
[----:B--2---:R-:W-:-:S03]  /*06a0*/  LEA R2, P0, R10, UR6, 0x2 ;  /* 0x000000060a027c11 */ /* 0x004fc6000f8010ff */
[----:B------:R-:W4:Y:S01]  /*06b0*/  LDG.E R5, desc[UR18][R4.64] ;  /* 0x0000001204057981 */ /* 0x000f22000c1e1900 */
[----:B------:R-:W-:Y:S01]  /*06c0*/  LEA.HI.X R3, R10, UR7, R3, 0x2, P0 ;  /* 0x000000070a037c11 */ /* 0x000fe200080f1403 */
[----:B------:R-:W-:-:S04]  /*06d0*/  IMAD.WIDE R10, R11, 0x4, R8 ;  /* 0x000000040b0a7825 */ /* 0x000fc800078e0208 */
[----:B------:R-:W3:Y:S01]  /*06e0*/  LDG.E R16, desc[UR18][R2.64+0x4] ;  /* 0x0000041202107981 */ /* 0x000ee2000c1e1900 */
[----:B------:R-:W-:-:S03]  /*06f0*/  IMAD.WIDE R14, R15, 0x4, R10 ;  /* 0x000000040f0e7825 */ /* 0x000fc600078e020a */
[----:B------:R-:W2:Y:S04]  /*0700*/  LDG.E R19, desc[UR18][R10.64] ;  /* 0x000000120a137981 */ /* 0x000ea8000c1e1900 */
[----:B------:R-:W2:Y:S04]  /*0710*/  LDG.E R18, desc[UR18][R2.64+0x8] ;  /* 0x0000081202127981 */ /* 0x000ea8000c1e1900 */
[----:B------:R-:W5:Y:S04]  /*0720*/  LDG.E R20, desc[UR18][R2.64+0xc] ;  /* 0x00000c1202147981 */ /* 0x000f68000c1e1900 */
[----:B------:R-:W5:Y:S01]  /*0730*/  LDG.E R14, desc[UR18][R14.64] ;  /* 0x000000120e0e7981 */ /* 0x000f62000c1e1900 */
[----:B------:R-:W-:Y:S01]  /*0740*/  UIADD3 UR4, UPT, UPT, UR4, 0x4, URZ ;  /* 0x0000000404047890 */ /* 0x000fe2000fffe0ff */
[----:B----4-:R-:W-:-:S04]  /*0750*/  FFMA R5, R5, R6, R12 ;  /* 0x0000000605057223 */ /* 0x010fc8000000000c */
[----:B---3--:R-:W-:-:S04]  /*0760*/  FFMA R5, R16, R17, R5 ;  /* 0x0000001110057223 */ /* 0x008fc80000000005 */
[----:B--2---:R-:W-:-:S04]  /*0770*/  FFMA R5, R18, R19, R5 ;  /* 0x0000001312057223 */ /* 0x004fc80000000005 */
[----:B-----5:R-:W-:-:S07]  /*0780*/  FFMA R12, R20, R14, R5 ;  /* 0x0000000e140c7223 */ /* 0x020fce0000000005 */
.L_x_3:
[----:B------:R-:W-:Y:S05]  /*0790*/  BRA.U !UP1, `(.L_x_2) ;  /* 0x0000000109b07547 */ /* 0x000fea000b800000 */
[----:B------:R-:W-:Y:S01]  /*07a0*/  UISETP.NE.AND UP0, UPT, UR5, 0x1, UPT ;  /* 0x000000010500788c */ /* 0x000fe2000bf05270 */
[----:B------:R-:W-:Y:S01]  /*07b0*/  MOV R7, UR4 ;  /* 0x0000000400077c02 */ /* 0x000fe20008000f00 */
[----:B------:R-:W-:Y:S02]  /*07c0*/  ULOP3.LUT UR5, UR20, 0x1, URZ, 0xc0, !UPT ;  /* 0x0000000114057892 */ /* 0x000fe4000f8ec0ff */
[----:B------:R-:W-:Y:S02]  /*07d0*/  IMAD.U32 R15, RZ, RZ, UR20 ;  /* 0x00000014ff0f7e24 */ /* 0x000fe4000f8e00ff */
[----:B------:R-:W-:Y:S01]  /*07e0*/  UISETP.NE.U32.AND UP1, UPT, UR5, 0x1, UPT ;  /* 0x000000010500788c */ /* 0x000fe2000bf25070 */
[----:B------:R-:W-:-:S04]  /*07f0*/  PLOP3.LUT P1, PT, PT, PT, UP0, 0x80, 0x8 ;  /* 0x000000000008781c */ /* 0x000fc80003f2f008 */
[----:B------:R-:W1:Y:S01]  /*0800*/  @UP0 LDCU.64 UR6, c[0x0][0x388] ;  /* 0x00007100ff0607ac */ /* 0x000e620008000a00 */
[----:B------:R-:W-:Y:S01]  /*0810*/  PLOP3.LUT P0, PT, PT, PT, UP1, 0x80, 0x8 ;  /* 0x000000000008781c */ /* 0x000fe20003f0f018 */
[----:B------:R-:W2:Y:S01]  /*0820*/  @UP0 LDCU.64 UR8, c[0x0][0x390] ;  /* 0x00007200ff0807ac */ /* 0x000ea20008000a00 */
[----:B------:R-:W3:Y:S06]  /*0830*/  @UP0 LDCU.64 UR10, c[0x0][0x388] ;  /* 0x00007100ff0a07ac */ /* 0x000eec0008000a00 */
[C---:B------:R-:W-:Y:S01]  /*0840*/  @P1 VIADD R3, R13.reuse, UR4 ;  /* 0x000000040d031c36 */ /* 0x040fe20008000000 */
[----:B------:R-:W-:Y:S01]  /*0850*/  @P1 IADD3 R6, P2, PT, R13, UR4, RZ ;  /* 0x000000040d061c10 */ /* 0x000fe2000ff5e0ff */
[----:B------:R-:W4:Y:S01]  /*0860*/  @!UP1 LDCU.64 UR12, c[0x0][0x388] ;  /* 0x00007100ff0c97ac */ /* 0x000f220008000a00 */
[----:B------:R-:W-:Y:S01]  /*0870*/  @UP0 UIADD3 UR4, UPT, UPT, UR4, 0x2, URZ ;  /* 0x0000000204040890 */ /* 0x000fe2000fffe0ff */
[----:B-1----:R-:W-:-:S02]  /*0880*/  MOV R10, UR6 ;  /* 0x00000006000a7c02 */ /* 0x002fc40008000f00 */
[----:B------:R-:W-:Y:S01]  /*0890*/  MOV R11, UR7 ;  /* 0x00000007000b7c02 */ /* 0x000fe20008000f00 */
[----:B------:R-:W1:Y:S01]  /*08a0*/  @!UP1 LDCU.64 UR6, c[0x0][0x390] ;  /* 0x00007200ff0697ac */ /* 0x000e620008000a00 */
[----:B--2---:R-:W-:Y:S02]  /*08b0*/  MOV R4, UR8 ;  /* 0x0000000800047c02 */ /* 0x004fe40008000f00 */
[----:B------:R-:W-:Y:S01]  /*08c0*/  MOV R5, UR9 ;  /* 0x0000000900057c02 */ /* 0x000fe20008000f00 */
[----:B------:R-:W-:-:S04]  /*08d0*/  @P1 IMAD.WIDE.U32 R10, R3, 0x4, R10 ;  /* 0x00000004030a1825 */ /* 0x000fc800078e000a */
[----:B------:R-:W-:Y:S01]  /*08e0*/  @P1 IMAD R3, R7, UR20, R0 ;  /* 0x0000001407031c24 */ /* 0x000fe2000f8e0200 */
[----:B------:R-:W-:Y:S01]  /*08f0*/  @P1 IADD3.X R7, PT, PT, RZ, RZ, RZ, P2, !PT ;  /* 0x000000ffff071210 */ /* 0x000fe200017fe4ff */
[----:B0-----:R-:W2:Y:S01]  /*0900*/  @P1 LDG.E R11, desc[UR18][R10.64] ;  /* 0x000000120a0b1981 */ /* 0x001ea2000c1e1900 */
[C---:B---3--:R-:W-:Y:S01]  /*0910*/  @P1 LEA R2, P2, R6.reuse, UR10, 0x2 ;  /* 0x0000000a06021c11 */ /* 0x048fe2000f8410ff */
[----:B------:R-:W-:Y:S01]  /*0920*/  @P1 IMAD.WIDE R4, R3, 0x4, R4 ;  /* 0x0000000403041825 */ /* 0x000fe200078e0204 */
[----:B------:R-:W-:Y:S02]  /*0930*/  MOV R19, UR4 ;  /* 0x0000000400137c02 */ /* 0x000fe40008000f00 */
[----:B------:R-:W-:Y:S02]  /*0940*/  @P1 LEA.HI.X R3, R6, UR11, R7, 0x2, P2 ;  /* 0x0000000b06031c11 */ /* 0x000fe400090f1407 */
[----:B----4-:R-:W-:Y:S01]  /*0950*/  MOV R6, UR12 ;  /* 0x0000000c00067c02 */ /* 0x010fe20008000f00 */
[----:B------:R-:W-:Y:S01]  /*0960*/  @P1 IMAD.WIDE R14, R15, 0x4, R4 ;  /* 0x000000040f0e1825 */ /* 0x000fe200078e0204 */
[----:B------:R-:W-:Y:S01]  /*0970*/  MOV R7, UR13 ;  /* 0x0000000d00077c02 */ /* 0x000fe20008000f00 */
[----:B------:R-:W2:Y:S01]  /*0980*/  @P1 LDG.E R4, desc[UR18][R4.64] ;  /* 0x0000001204041981 */ /* 0x000ea2000c1e1900 */
[----:B------:R-:W-:Y:S01]  /*0990*/  @!P0 IADD3 R17, PT, PT, R13, UR4, RZ ;  /* 0x000000040d118c10 */ /* 0x000fe2000fffe0ff */
[----:B------:R-:W-:Y:S01]  /*09a0*/  @!P0 IMAD R19, R19, UR20, R0 ;  /* 0x0000001413138c24 */ /* 0x000fe2000f8e0200 */
[----:B-1----:R-:W-:Y:S01]  /*09b0*/  MOV R8, UR6 ;  /* 0x0000000600087c02 */ /* 0x002fe20008000f00 */
[----:B------:R-:W3:Y:S01]  /*09c0*/  @P1 LDG.E R14, desc[UR18][R14.64] ;  /* 0x000000120e0e1981 */ /* 0x000ee2000c1e1900 */
[----:B------:R-:W-:Y:S01]  /*09d0*/  MOV R9, UR7 ;  /* 0x0000000700097c02 */ /* 0x000fe20008000f00 */
[----:B------:R-:W-:-:S02]  /*09e0*/  @!P0 IMAD.WIDE.U32 R6, R17, 0x4, R6 ;  /* 0x0000000411068825 */ /* 0x000fc400078e0006 */
[----:B------:R-:W3:Y:S02]  /*09f0*/  @P1 LDG.E R2, desc[UR18][R2.64+0x4] ;  /* 0x0000041202021981 */ /* 0x000ee4000c1e1900 */
[----:B------:R-:W-:Y:S02]  /*0a00*/  @!P0 IMAD.WIDE R8, R19, 0x4, R8 ;  /* 0x0000000413088825 */ /* 0x000fe400078e0208 */
[----:B------:R-:W4:Y:S04]  /*0a10*/  @!P0 LDG.E R7, desc[UR18][R6.64] ;  /* 0x0000001206078981 */ /* 0x000f28000c1e1900 */
[----:B------:R-:W4:Y:S01]  /*0a20*/  @!P0 LDG.E R8, desc[UR18][R8.64] ;  /* 0x0000001208088981 */ /* 0x000f22000c1e1900 */
[----:B--2---:R-:W-:-:S04]  /*0a30*/  @P1 FFMA R11, R11, R4, R12 ;  /* 0x000000040b0b1223 */ /* 0x004fc8000000000c */
[----:B---3--:R-:W-:-:S04]  /*0a40*/  @P1 FFMA R12, R2, R14, R11 ;  /* 0x0000000e020c1223 */ /* 0x008fc8000000000b */
[----:B----4-:R-:W-:-:S07]  /*0a50*/  @!P0 FFMA R12, R7, R8, R12 ;  /* 0x00000008070c8223 */ /* 0x010fce000000000c */
.L_x_2:
[----:B------:R-:W1:Y:S01]  /*0a60*/  LDC.64 R2, c[0x0][0x398] ;  /* 0x0000e600ff027b82 */ /* 0x000e620000000a00 */
[----:B------:R-:W-:-:S05]  /*0a70*/  IADD3 R13, PT, PT, R0, R13, RZ ;  /* 0x0000000d000d7210 */ /* 0x000fca0007ffe0ff */
[----:B-1----:R-:W-:-:S05]  /*0a80*/  IMAD.WIDE R2, R13, 0x4, R2 ;  /* 0x000000040d027825 */ /* 0x002fca00078e0202 */
[----:B0-----:R-:W-:Y:S01]  /*0a90*/  STG.E desc[UR18][R2.64], R12 ;  /* 0x0000000c02007986 */ /* 0x001fe2000c101912 */
[----:B------:R-:W-:Y:S05]  /*0aa0*/  EXIT ;  /* 0x000000000000794d */ /* 0x000fea0003800000 */
.L_x_4:
[----:B------:R-:W-:-:S00]  /*0ab0*/  BRA `(.L_x_4) ;  /* 0xfffffffc00fc7947 */ /* 0x000fc0000383ffff */
[----:B------:R-:W-:-:S00]  /*0ac0*/  NOP ;  /* 0x0000000000007918 */ /* 0x000fc00000000000 */
        /* <DEDUP_REMOVED lines=11> */
.L_x_5:


//--------------------- .nv.shared.reserved.0     --------------------------
	.section	.nv.shared.reserved.0,"aw",@nobits
	.weak		__nv_reservedSMEM_offset_0_alias
	.size		__nv_reservedSMEM_offset_0_alias, 0, 64
	.other		__nv_reservedSMEM_offset_0_alias,@"STO_CUDA_RESERVED_SHARED STV_DEFAULT"
__nv_reservedSMEM_offset_0_alias:
	.zero		0
	.zero		64


//--------------------- .nv.constant0._Z16matrixMul_kerneliPfS_S_ --------------------------
	.section	.nv.constant0._Z16matrixMul_kerneliPfS_S_,"a",@progbits
	.sectionflags	@""
	.align	4
.nv.constant0._Z16matrixMul_kerneliPfS_S_:
	.zero		928


//--------------------- SYMBOLS --------------------------

	.type		.nv.reservedSmem.offset0,@object
	.size		.nv.reservedSmem.offset0,0x4
